//
// Generated by NVIDIA NVVM Compiler
//
// Compiler Build ID: CL-36424714
// Cuda compilation tools, release 13.0, V13.0.88
// Based on NVVM 20.0.0
//

.version 9.0
.target sm_100
.address_size 64

	// .globl	my_kernel_kernel0
// _ZZ17my_kernel_kernel0E20placeholder_d_shared has been demoted
// _ZZ17my_kernel_kernel0E18placeholder_shared has been demoted

.visible .entry my_kernel_kernel0(
	.param .u64 .ptr .align 1 my_kernel_kernel0_param_0,
	.param .u64 .ptr .align 1 my_kernel_kernel0_param_1,
	.param .u64 .ptr .align 1 my_kernel_kernel0_param_2,
	.param .u64 .ptr .align 1 my_kernel_kernel0_param_3
)
{
	.reg .pred 	%p<3>;
	.reg .b32 	%r<21>;
	.reg .b32 	%f<199>;
	.reg .b64 	%rd<25>;
	// demoted variable
	.shared .align 4 .b8 _ZZ17my_kernel_kernel0E20placeholder_d_shared[64];
	// demoted variable
	.shared .align 4 .b8 _ZZ17my_kernel_kernel0E18placeholder_shared[4000];
	ld.param.u64 	%rd9, [my_kernel_kernel0_param_0];
	ld.param.u64 	%rd10, [my_kernel_kernel0_param_1];
	cvta.to.global.u64 	%rd11, %rd10;
	cvta.to.global.u64 	%rd12, %rd9;
	mov.u32 	%r1, %tid.x;
	shl.b32 	%r7, %r1, 10;
	or.b32  	%r8, %r7, %r1;
	and.b32  	%r9, %r8, 14337;
	shl.b32 	%r10, %r1, 3;
	mov.u32 	%r11, _ZZ17my_kernel_kernel0E18placeholder_shared;
	add.s32 	%r2, %r11, %r10;
	mov.u32 	%r3, %ctaid.x;
	shl.b32 	%r12, %r1, 11;
	mad.lo.s32 	%r13, %r3, 1024000, %r12;
	mul.wide.u32 	%rd13, %r9, 4;
	add.s64 	%rd24, %rd12, %rd13;
	mul.wide.u32 	%rd14, %r13, 4;
	add.s64 	%rd15, %rd14, %rd11;
	add.s64 	%rd23, %rd15, 2048000;
	mov.b32 	%r20, 0;
	mov.f32 	%f167, 0f00000000;
	shl.b32 	%r14, %r1, 2;
	mad.lo.s32 	%r17, %r1, 24, %r2;
	mov.f32 	%f168, %f167;
	mov.f32 	%f169, %f167;
	mov.f32 	%f170, %f167;
	mov.f32 	%f171, %f167;
	mov.f32 	%f172, %f167;
	mov.f32 	%f173, %f167;
	mov.f32 	%f174, %f167;
	mov.f32 	%f175, %f167;
	mov.f32 	%f176, %f167;
	mov.f32 	%f177, %f167;
	mov.f32 	%f178, %f167;
	mov.f32 	%f179, %f167;
	mov.f32 	%f180, %f167;
	mov.f32 	%f181, %f167;
	mov.f32 	%f182, %f167;
	mov.f32 	%f183, %f167;
	mov.f32 	%f184, %f167;
	mov.f32 	%f185, %f167;
	mov.f32 	%f186, %f167;
	mov.f32 	%f187, %f167;
	mov.f32 	%f188, %f167;
	mov.f32 	%f189, %f167;
	mov.f32 	%f190, %f167;
	mov.f32 	%f191, %f167;
	mov.f32 	%f192, %f167;
	mov.f32 	%f193, %f167;
	mov.f32 	%f194, %f167;
	mov.f32 	%f195, %f167;
	mov.f32 	%f196, %f167;
	mov.f32 	%f197, %f167;
	mov.f32 	%f198, %f167;
$L__BB0_1:
	setp.gt.u32 	%p1, %r1, 15;
	bar.sync 	0;
	@%p1 bra 	$L__BB0_3;
	ld.global.nc.f32 	%f66, [%rd24];
	mov.u32 	%r15, _ZZ17my_kernel_kernel0E20placeholder_d_shared;
	add.s32 	%r16, %r15, %r14;
	st.shared.f32 	[%r16], %f66;
$L__BB0_3:
	ld.global.nc.v2.f32 	{%f67, %f68}, [%rd23+-2048000];
	st.shared.v2.f32 	[%r2], {%f67, %f68};
	ld.global.nc.v2.f32 	{%f69, %f70}, [%rd23+-1024000];
	st.shared.v2.f32 	[%r2+1000], {%f69, %f70};
	ld.global.nc.v2.f32 	{%f71, %f72}, [%rd23];
	st.shared.v2.f32 	[%r2+2000], {%f71, %f72};
	ld.global.nc.v2.f32 	{%f73, %f74}, [%rd23+1024000];
	st.shared.v2.f32 	[%r2+3000], {%f73, %f74};
	bar.sync 	0;
	ld.shared.f32 	%f75, [_ZZ17my_kernel_kernel0E20placeholder_d_shared];
	ld.shared.f32 	%f76, [%r17];
	fma.rn.f32 	%f77, %f75, %f76, %f198;
	ld.shared.f32 	%f78, [_ZZ17my_kernel_kernel0E20placeholder_d_shared+8];
	fma.rn.f32 	%f79, %f76, %f78, %f197;
	ld.shared.f32 	%f80, [%r17+8];
	fma.rn.f32 	%f81, %f75, %f80, %f196;
	fma.rn.f32 	%f82, %f80, %f78, %f195;
	ld.shared.f32 	%f83, [%r17+16];
	fma.rn.f32 	%f84, %f75, %f83, %f194;
	fma.rn.f32 	%f85, %f83, %f78, %f193;
	ld.shared.f32 	%f86, [%r17+24];
	fma.rn.f32 	%f87, %f75, %f86, %f192;
	fma.rn.f32 	%f88, %f86, %f78, %f191;
	ld.shared.f32 	%f89, [_ZZ17my_kernel_kernel0E20placeholder_d_shared+16];
	fma.rn.f32 	%f90, %f89, %f76, %f190;
	ld.shared.f32 	%f91, [_ZZ17my_kernel_kernel0E20placeholder_d_shared+24];
	fma.rn.f32 	%f92, %f76, %f91, %f189;
	fma.rn.f32 	%f93, %f89, %f80, %f188;
	fma.rn.f32 	%f94, %f80, %f91, %f187;
	fma.rn.f32 	%f95, %f89, %f83, %f186;
	fma.rn.f32 	%f96, %f83, %f91, %f185;
	fma.rn.f32 	%f97, %f89, %f86, %f184;
	fma.rn.f32 	%f98, %f86, %f91, %f183;
	ld.shared.f32 	%f99, [_ZZ17my_kernel_kernel0E20placeholder_d_shared+32];
	fma.rn.f32 	%f100, %f99, %f76, %f182;
	ld.shared.f32 	%f101, [_ZZ17my_kernel_kernel0E20placeholder_d_shared+40];
	fma.rn.f32 	%f102, %f76, %f101, %f181;
	fma.rn.f32 	%f103, %f99, %f80, %f180;
	fma.rn.f32 	%f104, %f80, %f101, %f179;
	fma.rn.f32 	%f105, %f99, %f83, %f178;
	fma.rn.f32 	%f106, %f83, %f101, %f177;
	fma.rn.f32 	%f107, %f99, %f86, %f176;
	fma.rn.f32 	%f108, %f86, %f101, %f175;
	ld.shared.f32 	%f109, [_ZZ17my_kernel_kernel0E20placeholder_d_shared+48];
	fma.rn.f32 	%f110, %f109, %f76, %f174;
	ld.shared.f32 	%f111, [_ZZ17my_kernel_kernel0E20placeholder_d_shared+56];
	fma.rn.f32 	%f112, %f76, %f111, %f173;
	fma.rn.f32 	%f113, %f109, %f80, %f172;
	fma.rn.f32 	%f114, %f80, %f111, %f171;
	fma.rn.f32 	%f115, %f109, %f83, %f170;
	fma.rn.f32 	%f116, %f83, %f111, %f169;
	fma.rn.f32 	%f117, %f109, %f86, %f168;
	fma.rn.f32 	%f118, %f86, %f111, %f167;
	ld.shared.f32 	%f119, [_ZZ17my_kernel_kernel0E20placeholder_d_shared+4];
	ld.shared.f32 	%f120, [%r17+4];
	fma.rn.f32 	%f198, %f119, %f120, %f77;
	ld.shared.f32 	%f121, [_ZZ17my_kernel_kernel0E20placeholder_d_shared+12];
	fma.rn.f32 	%f197, %f120, %f121, %f79;
	ld.shared.f32 	%f122, [%r17+12];
	fma.rn.f32 	%f196, %f119, %f122, %f81;
	fma.rn.f32 	%f195, %f122, %f121, %f82;
	ld.shared.f32 	%f123, [%r17+20];
	fma.rn.f32 	%f194, %f119, %f123, %f84;
	fma.rn.f32 	%f193, %f123, %f121, %f85;
	ld.shared.f32 	%f124, [%r17+28];
	fma.rn.f32 	%f192, %f119, %f124, %f87;
	fma.rn.f32 	%f191, %f124, %f121, %f88;
	ld.shared.f32 	%f125, [_ZZ17my_kernel_kernel0E20placeholder_d_shared+20];
	fma.rn.f32 	%f190, %f125, %f120, %f90;
	ld.shared.f32 	%f126, [_ZZ17my_kernel_kernel0E20placeholder_d_shared+28];
	fma.rn.f32 	%f189, %f120, %f126, %f92;
	fma.rn.f32 	%f188, %f125, %f122, %f93;
	fma.rn.f32 	%f187, %f122, %f126, %f94;
	fma.rn.f32 	%f186, %f125, %f123, %f95;
	fma.rn.f32 	%f185, %f123, %f126, %f96;
	fma.rn.f32 	%f184, %f125, %f124, %f97;
	fma.rn.f32 	%f183, %f124, %f126, %f98;
	ld.shared.f32 	%f127, [_ZZ17my_kernel_kernel0E20placeholder_d_shared+36];
	fma.rn.f32 	%f182, %f127, %f120, %f100;
	ld.shared.f32 	%f128, [_ZZ17my_kernel_kernel0E20placeholder_d_shared+44];
	fma.rn.f32 	%f181, %f120, %f128, %f102;
	fma.rn.f32 	%f180, %f127, %f122, %f103;
	fma.rn.f32 	%f179, %f122, %f128, %f104;
	fma.rn.f32 	%f178, %f127, %f123, %f105;
	fma.rn.f32 	%f177, %f123, %f128, %f106;
	fma.rn.f32 	%f176, %f127, %f124, %f107;
	fma.rn.f32 	%f175, %f124, %f128, %f108;
	ld.shared.f32 	%f129, [_ZZ17my_kernel_kernel0E20placeholder_d_shared+52];
	fma.rn.f32 	%f174, %f129, %f120, %f110;
	ld.shared.f32 	%f130, [_ZZ17my_kernel_kernel0E20placeholder_d_shared+60];
	fma.rn.f32 	%f173, %f120, %f130, %f112;
	fma.rn.f32 	%f172, %f129, %f122, %f113;
	fma.rn.f32 	%f171, %f122, %f130, %f114;
	fma.rn.f32 	%f170, %f129, %f123, %f115;
	fma.rn.f32 	%f169, %f123, %f130, %f116;
	fma.rn.f32 	%f168, %f129, %f124, %f117;
	fma.rn.f32 	%f167, %f124, %f130, %f118;
	add.s32 	%r20, %r20, 1;
	add.s64 	%rd24, %rd24, 8;
	add.s64 	%rd23, %rd23, 8;
	setp.ne.s32 	%p2, %r20, 1024;
	@%p2 bra 	$L__BB0_1;
	ld.param.u64 	%rd22, [my_kernel_kernel0_param_3];
	ld.param.u64 	%rd21, [my_kernel_kernel0_param_2];
	cvta.to.global.u64 	%rd16, %rd22;
	cvta.to.global.u64 	%rd17, %rd21;
	shl.b32 	%r18, %r1, 2;
	mad.lo.s32 	%r19, %r3, 500, %r18;
	mul.wide.u32 	%rd18, %r19, 4;
	add.s64 	%rd19, %rd16, %rd18;
	ld.global.nc.f32 	%f131, [%rd19];
	add.f32 	%f132, %f198, %f131;
	add.s64 	%rd20, %rd17, %rd18;
	st.global.f32 	[%rd20], %f132;
	ld.global.nc.f32 	%f133, [%rd19+4];
	add.f32 	%f134, %f196, %f133;
	st.global.f32 	[%rd20+4], %f134;
	ld.global.nc.f32 	%f135, [%rd19+8];
	add.f32 	%f136, %f194, %f135;
	st.global.f32 	[%rd20+8], %f136;
	ld.global.nc.f32 	%f137, [%rd19+12];
	add.f32 	%f138, %f192, %f137;
	st.global.f32 	[%rd20+12], %f138;
	add.f32 	%f139, %f197, %f131;
	st.global.f32 	[%rd20+4000], %f139;
	add.f32 	%f140, %f195, %f133;
	st.global.f32 	[%rd20+4004], %f140;
	add.f32 	%f141, %f193, %f135;
	st.global.f32 	[%rd20+4008], %f141;
	add.f32 	%f142, %f191, %f137;
	st.global.f32 	[%rd20+4012], %f142;
	add.f32 	%f143, %f190, %f131;
	st.global.f32 	[%rd20+8000], %f143;
	add.f32 	%f144, %f188, %f133;
	st.global.f32 	[%rd20+8004], %f144;
	add.f32 	%f145, %f186, %f135;
	st.global.f32 	[%rd20+8008], %f145;
	add.f32 	%f146, %f184, %f137;
	st.global.f32 	[%rd20+8012], %f146;
	add.f32 	%f147, %f189, %f131;
	st.global.f32 	[%rd20+12000], %f147;
	add.f32 	%f148, %f187, %f133;
	st.global.f32 	[%rd20+12004], %f148;
	add.f32 	%f149, %f185, %f135;
	st.global.f32 	[%rd20+12008], %f149;
	add.f32 	%f150, %f183, %f137;
	st.global.f32 	[%rd20+12012], %f150;
	add.f32 	%f151, %f182, %f131;
	st.global.f32 	[%rd20+16000], %f151;
	add.f32 	%f152, %f180, %f133;
	st.global.f32 	[%rd20+16004], %f152;
	add.f32 	%f153, %f178, %f135;
	st.global.f32 	[%rd20+16008], %f153;
	add.f32 	%f154, %f176, %f137;
	st.global.f32 	[%rd20+16012], %f154;
	add.f32 	%f155, %f181, %f131;
	st.global.f32 	[%rd20+20000], %f155;
	add.f32 	%f156, %f179, %f133;
	st.global.f32 	[%rd20+20004], %f156;
	add.f32 	%f157, %f177, %f135;
	st.global.f32 	[%rd20+20008], %f157;
	add.f32 	%f158, %f175, %f137;
	st.global.f32 	[%rd20+20012], %f158;
	add.f32 	%f159, %f174, %f131;
	st.global.f32 	[%rd20+24000], %f159;
	add.f32 	%f160, %f172, %f133;
	st.global.f32 	[%rd20+24004], %f160;
	add.f32 	%f161, %f170, %f135;
	st.global.f32 	[%rd20+24008], %f161;
	add.f32 	%f162, %f168, %f137;
	st.global.f32 	[%rd20+24012], %f162;
	add.f32 	%f163, %f173, %f131;
	st.global.f32 	[%rd20+28000], %f163;
	add.f32 	%f164, %f171, %f133;
	st.global.f32 	[%rd20+28004], %f164;
	add.f32 	%f165, %f169, %f135;
	st.global.f32 	[%rd20+28008], %f165;
	add.f32 	%f166, %f167, %f137;
	st.global.f32 	[%rd20+28012], %f166;
	ret;

}


// ===== COMPILED SASS (sm_100) =====

	.target	sm_100

	.elftype	@"ET_EXEC"


//--------------------- .note.nv.tkinfo           --------------------------
	.section	.note.nv.tkinfo,"",@"SHT_NOTE"
	.sectionflags	@"SHF_NOTE_NV_TKINFO"
	.tkinfo
        /*0018*/ 	.word	0x00000002
        /*0030*/ 	.string	""
        /*0030*/ 	.string	"ptxas"
        /*0030*/ 	.string	"Cuda compilation tools, release 13.0, V13.0.88"
        /*0030*/ 	.string	"Build cuda_13.0.r13.0/compiler.36424714_0"
        /*0030*/ 	.string	"-arch sm_100 -m 64 "



//--------------------- .note.nv.cuinfo           --------------------------
	.section	.note.nv.cuinfo,"",@"SHT_NOTE"
	.sectionflags	@"SHF_NOTE_NV_CUINFO"
        /*0018*/ 	.short	0x0002
        /*001a*/ 	.short	0x0064
        /*001c*/ 	.short	0x0082
	.zero		2


//--------------------- .nv.info                  --------------------------
	.section	.nv.info,"",@"SHT_CUDA_INFO"
	.align	4


	//----- nvinfo : EIATTR_REGCOUNT
	.align		4
        /*0000*/ 	.byte	0x04, 0x2f
        /*0002*/ 	.short	(.L_1 - .L_0)
	.align		4
.L_0:
        /*0004*/ 	.word	index@(my_kernel_kernel0)
        /*0008*/ 	.word	0x00000040


	//----- nvinfo : EIATTR_FRAME_SIZE
	.align		4
.L_1:
        /*000c*/ 	.byte	0x04, 0x11
        /*000e*/ 	.short	(.L_3 - .L_2)
	.align		4
.L_2:
        /*0010*/ 	.word	index@(my_kernel_kernel0)
        /*0014*/ 	.word	0x00000000


	//----- nvinfo : EIATTR_MIN_STACK_SIZE
	.align		4
.L_3:
        /*0018*/ 	.byte	0x04, 0x12
        /*001a*/ 	.short	(.L_5 - .L_4)
	.align		4
.L_4:
        /*001c*/ 	.word	index@(my_kernel_kernel0)
        /*0020*/ 	.word	0x00000000
.L_5:


//--------------------- .nv.compat                --------------------------
	.section	.nv.compat,"",@"SHT_CUDA_COMPAT_INFO"
	.align	4
        /*0000*/ 	.byte	0x02, 0x09, 0x00, 0x00, 0x02, 0x02, 0x01, 0x00, 0x02, 0x05, 0x05, 0x00, 0x03, 0x07, 0x01, 0x01
        /*0010*/ 	.byte	0x02, 0x03, 0x00, 0x00, 0x02, 0x06, 0x01, 0x00, 0x04, 0x0b, 0x08, 0x00, 0x09, 0x00, 0x00, 0x00
        /*0020*/ 	.byte	0x00, 0x00, 0x00, 0x00


//--------------------- .nv.info.my_kernel_kernel0 --------------------------
	.section	.nv.info.my_kernel_kernel0,"",@"SHT_CUDA_INFO"
	.sectionflags	@""
	.align	4


	//----- nvinfo : EIATTR_CUDA_API_VERSION
	.align		4
        /*0000*/ 	.byte	0x04, 0x37
        /*0002*/ 	.short	(.L_7 - .L_6)
.L_6:
        /*0004*/ 	.word	0x00000082


	//----- nvinfo : EIATTR_KPARAM_INFO
	.align		4
.L_7:
        /*0008*/ 	.byte	0x04, 0x17
        /*000a*/ 	.short	(.L_9 - .L_8)
.L_8:
        /*000c*/ 	.word	0x00000000
        /*0010*/ 	.short	0x0003
        /*0012*/ 	.short	0x0018
        /*0014*/ 	.byte	0x00, 0xf5, 0x21, 0x00


	//----- nvinfo : EIATTR_KPARAM_INFO
	.align		4
.L_9:
        /*0018*/ 	.byte	0x04, 0x17
        /*001a*/ 	.short	(.L_11 - .L_10)
.L_10:
        /*001c*/ 	.word	0x00000000
        /*0020*/ 	.short	0x0002
        /*0022*/ 	.short	0x0010
        /*0024*/ 	.byte	0x00, 0xf5, 0x21, 0x00


	//----- nvinfo : EIATTR_KPARAM_INFO
	.align		4
.L_11:
        /*0028*/ 	.byte	0x04, 0x17
        /*002a*/ 	.short	(.L_13 - .L_12)
.L_12:
        /*002c*/ 	.word	0x00000000
        /*0030*/ 	.short	0x0001
        /*0032*/ 	.short	0x0008
        /*0034*/ 	.byte	0x00, 0xf5, 0x21, 0x00


	//----- nvinfo : EIATTR_KPARAM_INFO
	.align		4
.L_13:
        /*0038*/ 	.byte	0x04, 0x17
        /*003a*/ 	.short	(.L_15 - .L_14)
.L_14:
        /*003c*/ 	.word	0x00000000
        /*0040*/ 	.short	0x0000
        /*0042*/ 	.short	0x0000
        /*0044*/ 	.byte	0x00, 0xf5, 0x21, 0x00


	//----- nvinfo : EIATTR_SPARSE_MMA_MASK
	.align		4
.L_15:
        /*0048*/ 	.byte	0x03, 0x50
        /*004a*/ 	.short	0x0000


	//----- nvinfo : EIATTR_MAXREG_COUNT
	.align		4
        /*004c*/ 	.byte	0x03, 0x1b
        /*004e*/ 	.short	0x00ff


	//----- nvinfo : EIATTR_NUM_BARRIERS
	.align		4
        /*0050*/ 	.byte	0x02, 0x4c
        /*0052*/ 	.byte	0x01
	.zero		1


	//----- nvinfo : EIATTR_MERCURY_ISA_VERSION
	.align		4
        /*0054*/ 	.byte	0x03, 0x5f
        /*0056*/ 	.short	0x0101


	//----- nvinfo : EIATTR_VRC_CTA_INIT_COUNT
	.align		4
        /*0058*/ 	.byte	0x02, 0x4a
	.zero		1
	.zero		1


	//----- nvinfo : EIATTR_EXIT_INSTR_OFFSETS
	.align		4
        /*005c*/ 	.byte	0x04, 0x1c
        /*005e*/ 	.short	(.L_17 - .L_16)


	//   ....[0]....
.L_16:
        /*0060*/ 	.word	0x00000d40


	//----- nvinfo : EIATTR_CBANK_PARAM_SIZE
	.align		4
.L_17:
        /*0064*/ 	.byte	0x03, 0x19
        /*0066*/ 	.short	0x0020


	//----- nvinfo : EIATTR_PARAM_CBANK
	.align		4
        /*0068*/ 	.byte	0x04, 0x0a
        /*006a*/ 	.short	(.L_19 - .L_18)
	.align		4
.L_18:
        /*006c*/ 	.word	index@(.nv.constant0.my_kernel_kernel0)
        /*0070*/ 	.short	0x0380
        /*0072*/ 	.short	0x0020


	//----- nvinfo : EIATTR_SW_WAR
	.align		4
.L_19:
        /*0074*/ 	.byte	0x04, 0x36
        /*0076*/ 	.short	(.L_21 - .L_20)
.L_20:
        /*0078*/ 	.word	0x00000008
.L_21:


//--------------------- .nv.callgraph             --------------------------
	.section	.nv.callgraph,"",@"SHT_CUDA_CALLGRAPH"
	.align	4
	.sectionentsize	8
	.align		4
        /*0000*/ 	.word	0x00000000
	.align		4
        /*0004*/ 	.word	0xffffffff
	.align		4
        /*0008*/ 	.word	0x00000000
	.align		4
        /*000c*/ 	.word	0xfffffffe
	.align		4
        /*0010*/ 	.word	0x00000000
	.align		4
        /*0014*/ 	.word	0xfffffffd
	.align		4
        /*0018*/ 	.word	0x00000000
	.align		4
        /*001c*/ 	.word	0xfffffffc


//--------------------- .text.my_kernel_kernel0   --------------------------
	.section	.text.my_kernel_kernel0,"ax",@progbits
	.align	128
        .global         my_kernel_kernel0
        .type           my_kernel_kernel0,@function
        .size           my_kernel_kernel0,(.L_x_2 - my_kernel_kernel0)
        .other          my_kernel_kernel0,@"STO_CUDA_ENTRY STV_DEFAULT"
my_kernel_kernel0:
.text.my_kernel_kernel0:
[----:B------:R-:W-:Y:S01]  /*0000*/  LDC R1, c[0x0][0x37c] ;  /* 0x0000df00ff017b82 */ /* 0x000fe20000000800 */
[----:B------:R-:W0:Y:S07]  /*0010*/  S2R R4, SR_TID.X ;  /* 0x0000000000047919 */ /* 0x000e2e0000002100 */
[----:B------:R-:W1:Y:S01]  /*0020*/  S2UR UR5, SR_CgaCtaId ;  /* 0x00000000000579c3 */ /* 0x000e620000008800 */
[----:B------:R-:W-:Y:S01]  /*0030*/  UMOV UR4, 0x400 ;  /* 0x0000040000047882 */ /* 0x000fe20000000000 */
[----:B------:R-:W-:Y:S01]  /*0040*/  HFMA2 R56, -RZ, RZ, 0, 0 ;  /* 0x00000000ff387431 */ /* 0x000fe200000001ff */
[----:B------:R-:W2:Y:S01]  /*0050*/  S2R R3, SR_CTAID.X ;  /* 0x0000000000037919 */ /* 0x000ea20000002500 */
[----:B------:R-:W-:Y:S01]  /*0060*/  UIADD3 UR4, UPT, UPT, UR4, 0x40, URZ ;  /* 0x0000004004047890 */ /* 0x000fe2000fffe0ff */
[----:B------:R-:W-:-:S02]  /*0070*/  CS2R R54, SRZ ;  /* 0x0000000000367805 */ /* 0x000fc4000001ff00 */
[----:B------:R-:W-:Y:S02]  /*0080*/  CS2R R52, SRZ ;  /* 0x0000000000347805 */ /* 0x000fe4000001ff00 */
[----:B------:R-:W-:Y:S01]  /*0090*/  CS2R R50, SRZ ;  /* 0x0000000000327805 */ /* 0x000fe2000001ff00 */
[----:B------:R-:W3:Y:S01]  /*00a0*/  LDC.64 R8, c[0x0][0x388] ;  /* 0x0000e200ff087b82 */ /* 0x000ee20000000a00 */
[----:B------:R-:W-:Y:S02]  /*00b0*/  CS2R R24, SRZ ;  /* 0x0000000000187805 */ /* 0x000fe4000001ff00 */
[----:B------:R-:W-:Y:S02]  /*00c0*/  CS2R R26, SRZ ;  /* 0x00000000001a7805 */ /* 0x000fe4000001ff00 */
[----:B------:R-:W-:Y:S02]  /*00d0*/  CS2R R28, SRZ ;  /* 0x00000000001c7805 */ /* 0x000fe4000001ff00 */
[----:B------:R-:W-:-:S02]  /*00e0*/  CS2R R30, SRZ ;  /* 0x00000000001e7805 */ /* 0x000fc4000001ff00 */
[----:B------:R-:W-:Y:S02]  /*00f0*/  CS2R R40, SRZ ;  /* 0x0000000000287805 */ /* 0x000fe4000001ff00 */
[----:B------:R-:W-:Y:S02]  /*0100*/  CS2R R42, SRZ ;  /* 0x00000000002a7805 */ /* 0x000fe4000001ff00 */
[----:B------:R-:W-:Y:S01]  /*0110*/  CS2R R44, SRZ ;  /* 0x00000000002c7805 */ /* 0x000fe2000001ff00 */
[----:B------:R-:W4:Y:S01]  /*0120*/  LDC.64 R6, c[0x0][0x380] ;  /* 0x0000e000ff067b82 */ /* 0x000f220000000a00 */
[----:B------:R-:W-:Y:S02]  /*0130*/  CS2R R46, SRZ ;  /* 0x00000000002e7805 */ /* 0x000fe4000001ff00 */
[----:B------:R-:W-:Y:S01]  /*0140*/  CS2R R48, SRZ ;  /* 0x0000000000307805 */ /* 0x000fe2000001ff00 */
[----:B------:R-:W3:Y:S01]  /*0150*/  LDCU.64 UR8, c[0x0][0x358] ;  /* 0x00006b00ff0877ac */ /* 0x000ee20008000a00 */
[----:B-1----:R-:W-:Y:S01]  /*0160*/  ULEA UR4, UR5, UR4, 0x18 ;  /* 0x0000000405047291 */ /* 0x002fe2000f8ec0ff */
[----:B0-----:R-:W-:-:S05]  /*0170*/  SHF.L.U32 R5, R4, 0xa, RZ ;  /* 0x0000000a04057819 */ /* 0x001fca00000006ff */
[C---:B------:R-:W-:Y:S01]  /*0180*/  LEA R58, R4.reuse, UR4, 0x3 ;  /* 0x00000004043a7c11 */ /* 0x040fe2000f8e18ff */
[----:B------:R-:W-:Y:S01]  /*0190*/  UMOV UR4, URZ ;  /* 0x000000ff00047c82 */ /* 0x000fe20008000000 */
[--C-:B--2---:R-:W-:Y:S01]  /*01a0*/  IMAD R11, R3, 0x1f4, R4.reuse ;  /* 0x000001f4030b7824 */ /* 0x104fe200078e0204 */
[----:B------:R-:W-:Y:S02]  /*01b0*/  LOP3.LUT R5, R5, 0x3801, R4, 0xc8, !PT ;  /* 0x0000380105057812 */ /* 0x000fe400078ec804 */
[----:B------:R-:W-:Y:S02]  /*01c0*/  IMAD R57, R4, 0x18, R58 ;  /* 0x0000001804397824 */ /* 0x000fe400078e023a */
[----:B------:R-:W-:Y:S01]  /*01d0*/  SHF.L.U32 R11, R11, 0xb, RZ ;  /* 0x0000000b0b0b7819 */ /* 0x000fe200000006ff */
[----:B----4-:R-:W-:Y:S01]  /*01e0*/  IMAD.WIDE.U32 R6, R5, 0x4, R6 ;  /* 0x0000000405067825 */ /* 0x010fe200078e0006 */
[----:B------:R-:W-:-:S03]  /*01f0*/  MOV R5, RZ ;  /* 0x000000ff00057202 */ /* 0x000fc60000000f00 */
[----:B---3--:R-:W-:Y:S01]  /*0200*/  IMAD.WIDE.U32 R8, R11, 0x4, R8 ;  /* 0x000000040b087825 */ /* 0x008fe200078e0008 */
[----:B------:R-:W-:Y:S02]  /*0210*/  MOV R2, R6 ;  /* 0x0000000600027202 */ /* 0x000fe40000000f00 */
[----:B------:R-:W-:Y:S02]  /*0220*/  CS2R R10, SRZ ;  /* 0x00000000000a7805 */ /* 0x000fe4000001ff00 */
[----:B------:R-:W-:Y:S02]  /*0230*/  MOV R0, R7 ;  /* 0x0000000700007202 */ /* 0x000fe40000000f00 */
[----:B------:R-:W-:Y:S02]  /*0240*/  CS2R R6, SRZ ;  /* 0x0000000000067805 */ /* 0x000fe4000001ff00 */
[----:B------:R-:W-:-:S04]  /*0250*/  IADD3 R60, P0, PT, R8, 0x1f4000, RZ ;  /* 0x001f4000083c7810 */ /* 0x000fc80007f1e0ff */
[----:B------:R-:W-:Y:S02]  /*0260*/  IADD3.X R61, PT, PT, RZ, R9, RZ, P0, !PT ;  /* 0x00000009ff3d7210 */ /* 0x000fe400007fe4ff */
[----:B------:R-:W-:-:S07]  /*0270*/  CS2R R8, SRZ ;  /* 0x0000000000087805 */ /* 0x000fce000001ff00 */
.L_x_0:
[----:B------:R-:W-:Y:S01]  /*0280*/  BAR.SYNC.DEFER_BLOCKING 0x0 ;  /* 0x0000000000007b1d */ /* 0x000fe20000010000 */
[----:B------:R-:W-:-:S05]  /*0290*/  ISETP.GT.U32.AND P0, PT, R4, 0xf, PT ;  /* 0x0000000f0400780c */ /* 0x000fca0003f04070 */
[----:B------:R-:W2:Y:S04]  /*02a0*/  LDG.E.64.CONSTANT R14, desc[UR8][R60.64+-0xfa000] ;  /* 0xf06000083c0e7981 */ /* 0x000ea8000c1e9b00 */
[----:B------:R-:W3:Y:S04]  /*02b0*/  LDG.E.64.CONSTANT R16, desc[UR8][R60.64] ;  /* 0x000000083c107981 */ /* 0x000ee8000c1e9b00 */
[----:B------:R-:W-:Y:S02]  /*02c0*/  @!P0 MOV R12, R2 ;  /* 0x00000002000c8202 */ /* 0x000fe40000000f00 */
[----:B------:R-:W-:Y:S01]  /*02d0*/  @!P0 MOV R13, R0 ;  /* 0x00000000000d8202 */ /* 0x000fe20000000f00 */
[----:B------:R-:W4:Y:S04]  /*02e0*/  LDG.E.64.CONSTANT R18, desc[UR8][R60.64+0xfa000] ;  /* 0x0fa000083c127981 */ /* 0x000f28000c1e9b00 */
[----:B------:R-:W5:Y:S04]  /*02f0*/  @!P0 LDG.E.CONSTANT R59, desc[UR8][R12.64] ;  /* 0x000000080c3b8981 */ /* 0x000f68000c1e9900 */
[----:B------:R-:W4:Y:S01]  /*0300*/  LDG.E.64.CONSTANT R12, desc[UR8][R60.64+-0x1f4000] ;  /* 0xe0c000083c0c7981 */ /* 0x000f22000c1e9b00 */
[----:B------:R-:W0:Y:S01]  /*0310*/  S2UR UR6, SR_CgaCtaId ;  /* 0x00000000000679c3 */ /* 0x000e220000008800 */
[----:B------:R-:W-:-:S02]  /*0320*/  UMOV UR5, 0x400 ;  /* 0x0000040000057882 */ /* 0x000fc40000000000 */
[----:B0-----:R-:W-:-:S06]  /*0330*/  ULEA UR5, UR6, UR5, 0x18 ;  /* 0x0000000506057291 */ /* 0x001fcc000f8ec0ff */
[----:B------:R-:W-:Y:S01]  /*0340*/  @!P0 LEA R20, R4, UR5, 0x2 ;  /* 0x0000000504148c11 */ /* 0x000fe2000f8e10ff */
[----:B------:R-:W-:-:S04]  /*0350*/  UIADD3 UR4, UPT, UPT, UR4, 0x1, URZ ;  /* 0x0000000104047890 */ /* 0x000fc8000fffe0ff */
[----:B------:R-:W-:Y:S01]  /*0360*/  UISETP.NE.AND UP0, UPT, UR4, 0x400, UPT ;  /* 0x000004000400788c */ /* 0x000fe2000bf05270 */
[----:B-----5:R-:W-:Y:S04]  /*0370*/  @!P0 STS [R20], R59 ;  /* 0x0000003b14008388 */ /* 0x020fe80000000800 */
[----:B--2---:R-:W-:Y:S04]  /*0380*/  STS.64 [R58+0x3e8], R14 ;  /* 0x0003e80e3a007388 */ /* 0x004fe80000000a00 */
[----:B---3--:R-:W-:Y:S04]  /*0390*/  STS.64 [R58+0x7d0], R16 ;  /* 0x0007d0103a007388 */ /* 0x008fe80000000a00 */
[----:B----4-:R-:W-:Y:S04]  /*03a0*/  STS.64 [R58], R12 ;  /* 0x0000000c3a007388 */ /* 0x010fe80000000a00 */
[----:B------:R-:W-:Y:S01]  /*03b0*/  STS.64 [R58+0xbb8], R18 ;  /* 0x000bb8123a007388 */ /* 0x000fe20000000a00 */
[----:B------:R-:W-:Y:S06]  /*03c0*/  BAR.SYNC.DEFER_BLOCKING 0x0 ;  /* 0x0000000000007b1d */ /* 0x000fec0000010000 */
[----:B------:R-:W-:Y:S04]  /*03d0*/  LDS.64 R32, [R57] ;  /* 0x0000000039207984 */ /* 0x000fe80000000a00 */
[----:B------:R-:W0:Y:S04]  /*03e0*/  LDS.128 R20, [UR5] ;  /* 0x00000005ff147984 */ /* 0x000e280008000c00 */
[----:B------:R-:W1:Y:S04]  /*03f0*/  LDS.64 R34, [R57+0x8] ;  /* 0x0000080039227984 */ /* 0x000e680000000a00 */
[----:B------:R-:W2:Y:S04]  /*0400*/  LDS.64 R36, [R57+0x10] ;  /* 0x0000100039247984 */ /* 0x000ea80000000a00 */
[----:B------:R-:W3:Y:S04]  /*0410*/  LDS.64 R38, [R57+0x18] ;  /* 0x0000180039267984 */ /* 0x000ee80000000a00 */
[----:B------:R-:W4:Y:S04]  /*0420*/  LDS.128 R12, [UR5+0x10] ;  /* 0x00001005ff0c7984 */ /* 0x000f280008000c00 */
[----:B------:R-:W5:Y:S01]  /*0430*/  LDS.128 R16, [UR5+0x20] ;  /* 0x00002005ff107984 */ /* 0x000f620008000c00 */
[----:B0-----:R-:W-:Y:S01]  /*0440*/  FFMA R49, R20, R32, R49 ;  /* 0x0000002014317223 */ /* 0x001fe20000000031 */
[----:B------:R-:W-:Y:S01]  /*0450*/  FFMA R48, R32, R22, R48 ;  /* 0x0000001620307223 */ /* 0x000fe20000000030 */
[----:B-1----:R-:W-:Y:S01]  /*0460*/  FFMA R47, R20, R34, R47 ;  /* 0x00000022142f7223 */ /* 0x002fe2000000002f */
[----:B------:R-:W-:Y:S01]  /*0470*/  FFMA R46, R34, R22, R46 ;  /* 0x00000016222e7223 */ /* 0x000fe2000000002e */
[----:B--2---:R-:W-:Y:S01]  /*0480*/  FFMA R45, R20, R36, R45 ;  /* 0x00000024142d7223 */ /* 0x004fe2000000002d */
[----:B------:R-:W-:Y:S01]  /*0490*/  FFMA R44, R36, R22, R44 ;  /* 0x00000016242c7223 */ /* 0x000fe2000000002c */
[----:B---3--:R-:W-:Y:S01]  /*04a0*/  FFMA R43, R20, R38, R43 ;  /* 0x00000026142b7223 */ /* 0x008fe2000000002b */
[----:B------:R-:W-:Y:S01]  /*04b0*/  FFMA R42, R38, R22, R42 ;  /* 0x00000016262a7223 */ /* 0x000fe2000000002a */
[C---:B------:R-:W-:Y:S01]  /*04c0*/  FFMA R49, R21.reuse, R33, R49 ;  /* 0x0000002115317223 */ /* 0x040fe20000000031 */
[C---:B------:R-:W-:Y:S01]  /*04d0*/  FFMA R47, R21.reuse, R35, R47 ;  /* 0x00000023152f7223 */ /* 0x040fe2000000002f */
[C---:B------:R-:W-:Y:S01]  /*04e0*/  FFMA R45, R21.reuse, R37, R45 ;  /* 0x00000025152d7223 */ /* 0x040fe2000000002d */
[----:B------:R-:W-:Y:S01]  /*04f0*/  FFMA R43, R21, R39, R43 ;  /* 0x00000027152b7223 */ /* 0x000fe2000000002b */
[----:B------:R-:W-:Y:S01]  /*0500*/  FFMA R48, R33, R23, R48 ;  /* 0x0000001721307223 */ /* 0x000fe20000000030 */
[C---:B------:R-:W-:Y:S01]  /*0510*/  FFMA R46, R23.reuse, R35, R46 ;  /* 0x00000023172e7223 */ /* 0x040fe2000000002e */
[C---:B------:R-:W-:Y:S01]  /*0520*/  FFMA R44, R23.reuse, R37, R44 ;  /* 0x00000025172c7223 */ /* 0x040fe2000000002c */
[----:B------:R-:W-:-:S02]  /*0530*/  FFMA R42, R23, R39, R42 ;  /* 0x00000027172a7223 */ /* 0x000fc4000000002a */
[----:B------:R-:W0:Y:S01]  /*0540*/  LDS.128 R20, [UR5+0x30] ;  /* 0x00003005ff147984 */ /* 0x000e220008000c00 */
[----:B------:R-:W-:Y:S01]  /*0550*/  IADD3 R60, P0, PT, R60, 0x8, RZ ;  /* 0x000000083c3c7810 */ /* 0x000fe20007f1e0ff */
[-C--:B----4-:R-:W-:Y:S01]  /*0560*/  FFMA R41, R32, R12.reuse, R41 ;  /* 0x0000000c20297223 */ /* 0x090fe20000000029 */
[-C--:B------:R-:W-:Y:S01]  /*0570*/  FFMA R31, R34, R12.reuse, R31 ;  /* 0x0000000c221f7223 */ /* 0x080fe2000000001f */
[-C--:B------:R-:W-:Y:S01]  /*0580*/  FFMA R29, R36, R12.reuse, R29 ;  /* 0x0000000c241d7223 */ /* 0x080fe2000000001d */
[----:B------:R-:W-:Y:S01]  /*0590*/  FFMA R27, R38, R12, R27 ;  /* 0x0000000c261b7223 */ /* 0x000fe2000000001b */
[-C--:B------:R-:W-:Y:S01]  /*05a0*/  FFMA R40, R32, R14.reuse, R40 ;  /* 0x0000000e20287223 */ /* 0x080fe20000000028 */
[-C--:B------:R-:W-:Y:S01]  /*05b0*/  FFMA R30, R34, R14.reuse, R30 ;  /* 0x0000000e221e7223 */ /* 0x080fe2000000001e */
[-C--:B------:R-:W-:Y:S01]  /*05c0*/  FFMA R28, R36, R14.reuse, R28 ;  /* 0x0000000e241c7223 */ /* 0x080fe2000000001c */
[----:B------:R-:W-:Y:S01]  /*05d0*/  FFMA R26, R38, R14, R26 ;  /* 0x0000000e261a7223 */ /* 0x000fe2000000001a */
[-C--:B-----5:R-:W-:Y:S01]  /*05e0*/  FFMA R25, R32, R16.reuse, R25 ;  /* 0x0000001020197223 */ /* 0x0a0fe20000000019 */
[-C--:B------:R-:W-:Y:S01]  /*05f0*/  FFMA R11, R34, R16.reuse, R11 ;  /* 0x00000010220b7223 */ /* 0x080fe2000000000b */
[-C--:B------:R-:W-:Y:S01]  /*0600*/  FFMA R9, R36, R16.reuse, R9 ;  /* 0x0000001024097223 */ /* 0x080fe20000000009 */
[----:B------:R-:W-:Y:S01]  /*0610*/  FFMA R7, R38, R16, R7 ;  /* 0x0000001026077223 */ /* 0x000fe20000000007 */
[----:B------:R-:W-:Y:S01]  /*0620*/  IADD3.X R61, PT, PT, RZ, R61, RZ, P0, !PT ;  /* 0x0000003dff3d7210 */ /* 0x000fe200007fe4ff */
[-C--:B------:R-:W-:Y:S01]  /*0630*/  FFMA R24, R32, R18.reuse, R24 ;  /* 0x0000001220187223 */ /* 0x080fe20000000018 */
[-C--:B------:R-:W-:Y:S01]  /*0640*/  FFMA R10, R34, R18.reuse, R10 ;  /* 0x00000012220a7223 */ /* 0x080fe2000000000a */
[-C--:B------:R-:W-:Y:S01]  /*0650*/  FFMA R8, R36, R18.reuse, R8 ;  /* 0x0000001224087223 */ /* 0x080fe20000000008 */
[----:B------:R-:W-:Y:S01]  /*0660*/  FFMA R6, R38, R18, R6 ;  /* 0x0000001226067223 */ /* 0x000fe20000000006 */
[----:B------:R-:W-:Y:S01]  /*0670*/  IADD3 R2, P0, PT, R2, 0x8, RZ ;  /* 0x0000000802027810 */ /* 0x000fe20007f1e0ff */
[-C--:B------:R-:W-:Y:S01]  /*0680*/  FFMA R41, R33, R13.reuse, R41 ;  /* 0x0000000d21297223 */ /* 0x080fe20000000029 */
[-C--:B------:R-:W-:Y:S01]  /*0690*/  FFMA R31, R35, R13.reuse, R31 ;  /* 0x0000000d231f7223 */ /* 0x080fe2000000001f */
[-C--:B------:R-:W-:Y:S01]  /*06a0*/  FFMA R29, R37, R13.reuse, R29 ;  /* 0x0000000d251d7223 */ /* 0x080fe2000000001d */
[----:B------:R-:W-:Y:S01]  /*06b0*/  FFMA R27, R39, R13, R27 ;  /* 0x0000000d271b7223 */ /* 0x000fe2000000001b */
        /* <DEDUP_REMOVED lines=12> */
[-C--:B0-----:R-:W-:Y:S01]  /*0780*/  FFMA R12, R32, R20.reuse, R5 ;  /* 0x00000014200c7223 */ /* 0x081fe20000000005 */
[-C--:B------:R-:W-:Y:S01]  /*0790*/  FFMA R14, R34, R20.reuse, R51 ;  /* 0x00000014220e7223 */ /* 0x080fe20000000033 */
[----:B------:R-:W-:Y:S01]  /*07a0*/  FFMA R16, R36, R20, R53 ;  /* 0x0000001424107223 */ /* 0x000fe20000000035 */
[-C--:B------:R-:W-:Y:S01]  /*07b0*/  FFMA R50, R32, R22.reuse, R50 ;  /* 0x0000001620327223 */ /* 0x080fe20000000032 */
[-C--:B------:R-:W-:Y:S01]  /*07c0*/  FFMA R52, R34, R22.reuse, R52 ;  /* 0x0000001622347223 */ /* 0x080fe20000000034 */
[----:B------:R-:W-:Y:S01]  /*07d0*/  FFMA R54, R36, R22, R54 ;  /* 0x0000001624367223 */ /* 0x000fe20000000036 */
[C---:B------:R-:W-:Y:S01]  /*07e0*/  FFMA R20, R38.reuse, R20, R55 ;  /* 0x0000001426147223 */ /* 0x040fe20000000037 */
        /* <DEDUP_REMOVED lines=9> */
[----:B------:R-:W-:Y:S01]  /*0880*/  IADD3.X R0, PT, PT, RZ, R0, RZ, P0, !PT ;  /* 0x00000000ff007210 */ /* 0x000fe200007fe4ff */
[----:B------:R-:W-:Y:S06]  /*0890*/  BRA.U UP0, `(.L_x_0) ;  /* 0xfffffff900787547 */ /* 0x000fec000b83ffff */
[----:B------:R-:W0:Y:S01]  /*08a0*/  LDC.64 R12, c[0x0][0x398] ;  /* 0x0000e600ff0c7b82 */ /* 0x000e220000000a00 */
[----:B------:R-:W-:-:S05]  /*08b0*/  IMAD R15, R3, 0x7d, R4 ;  /* 0x0000007d030f7824 */ /* 0x000fca00078e0204 */
[----:B------:R-:W-:Y:S02]  /*08c0*/  SHF.L.U32 R15, R15, 0x2, RZ ;  /* 0x000000020f0f7819 */ /* 0x000fe400000006ff */
[----:B------:R-:W1:Y:S03]  /*08d0*/  LDC.64 R2, c[0x0][0x390] ;  /* 0x0000e400ff027b82 */ /* 0x000e660000000a00 */
[----:B0-----:R-:W-:-:S05]  /*08e0*/  IMAD.WIDE.U32 R12, R15, 0x4, R12 ;  /* 0x000000040f0c7825 */ /* 0x001fca00078e000c */
[----:B------:R-:W2:Y:S04]  /*08f0*/  LDG.E.CONSTANT R14, desc[UR8][R12.64] ;  /* 0x000000080c0e7981 */ /* 0x000ea8000c1e9900 */
[----:B------:R-:W3:Y:S04]  /*0900*/  LDG.E.CONSTANT R16, desc[UR8][R12.64+0x4] ;  /* 0x000004080c107981 */ /* 0x000ee8000c1e9900 */
[----:B------:R-:W4:Y:S04]  /*0910*/  LDG.E.CONSTANT R4, desc[UR8][R12.64+0x8] ;  /* 0x000008080c047981 */ /* 0x000f28000c1e9900 */
[----:B------:R0:W5:Y:S01]  /*0920*/  LDG.E.CONSTANT R0, desc[UR8][R12.64+0xc] ;  /* 0x00000c080c007981 */ /* 0x000162000c1e9900 */
[----:B-1----:R-:W-:-:S04]  /*0930*/  IMAD.WIDE.U32 R2, R15, 0x4, R2 ;  /* 0x000000040f027825 */ /* 0x002fc800078e0002 */
[--C-:B--2---:R-:W-:Y:S01]  /*0940*/  FADD R15, R48, R14.reuse ;  /* 0x0000000e300f7221 */ /* 0x104fe20000000000 */
[--C-:B------:R-:W-:Y:S01]  /*0950*/  FADD R17, R40, R14.reuse ;  /* 0x0000000e28117221 */ /* 0x100fe20000000000 */
[--C-:B------:R-:W-:Y:S01]  /*0960*/  FADD R33, R5, R14.reuse ;  /* 0x0000000e05217221 */ /* 0x100fe20000000000 */
[----:B------:R-:W-:Y:S01]  /*0970*/  FADD R25, R25, R14 ;  /* 0x0000000e19197221 */ /* 0x000fe20000000000 */
[----:B---3--:R-:W-:Y:S01]  /*0980*/  FADD R19, R11, R16 ;  /* 0x000000100b137221 */ /* 0x008fe20000000000 */
[----:B------:R1:W-:Y:S01]  /*0990*/  STG.E desc[UR8][R2.64+0xfa0], R15 ;  /* 0x000fa00f02007986 */ /* 0x0003e2000c101908 */
[----:B------:R-:W-:Y:S01]  /*09a0*/  FADD R21, R24, R14 ;  /* 0x0000000e18157221 */ /* 0x000fe20000000000 */
[--C-:B------:R-:W-:Y:S01]  /*09b0*/  FADD R5, R46, R16.reuse ;  /* 0x000000102e057221 */ /* 0x100fe20000000000 */
[----:B0-----:R-:W-:Y:S01]  /*09c0*/  FADD R13, R30, R16 ;  /* 0x000000101e0d7221 */ /* 0x001fe20000000000 */
[----:B----4-:R-:W-:Y:S01]  /*09d0*/  FADD R11, R44, R4 ;  /* 0x000000042c0b7221 */ /* 0x010fe20000000000 */
[----:B------:R0:W-:Y:S01]  /*09e0*/  STG.E desc[UR8][R2.64+0x2ee0], R17 ;  /* 0x002ee01102007986 */ /* 0x0001e2000c101908 */
[--C-:B------:R-:W-:Y:S01]  /*09f0*/  FADD R49, R49, R14.reuse ;  /* 0x0000000e31317221 */ /* 0x100fe20000000000 */
[--C-:B------:R-:W-:Y:S01]  /*0a00*/  FADD R41, R41, R14.reuse ;  /* 0x0000000e29297221 */ /* 0x100fe20000000000 */
[----:B------:R-:W-:Y:S01]  /*0a10*/  FADD R35, R50, R14 ;  /* 0x0000000e32237221 */ /* 0x000fe20000000000 */
[----:B------:R2:W-:Y:S01]  /*0a20*/  STG.E desc[UR8][R2.64+0x3e80], R25 ;  /* 0x003e801902007986 */ /* 0x0005e2000c101908 */
[--C-:B------:R-:W-:Y:S01]  /*0a30*/  FADD R47, R47, R16.reuse ;  /* 0x000000102f2f7221 */ /* 0x100fe20000000000 */
[----:B------:R-:W-:Y:S01]  /*0a40*/  FADD R31, R31, R16 ;  /* 0x000000101f1f7221 */ /* 0x000fe20000000000 */
[----:B-1----:R-:W-:Y:S01]  /*0a50*/  FADD R15, R28, R4 ;  /* 0x000000041c0f7221 */ /* 0x002fe20000000000 */
[----:B------:R1:W-:Y:S01]  /*0a60*/  STG.E desc[UR8][R2.64+0x4e20], R21 ;  /* 0x004e201502007986 */ /* 0x0003e2000c101908 */
[--C-:B------:R-:W-:Y:S01]  /*0a70*/  FADD R23, R10, R16.reuse ;  /* 0x000000100a177221 */ /* 0x100fe20000000000 */
[----:B------:R-:W-:Y:S01]  /*0a80*/  FADD R51, R51, R16 ;  /* 0x0000001033337221 */ /* 0x000fe20000000000 */
[--C-:B------:R-:W-:Y:S01]  /*0a90*/  FADD R45, R45, R4.reuse ;  /* 0x000000042d2d7221 */ /* 0x100fe20000000000 */
[----:B------:R3:W-:Y:S01]  /*0aa0*/  STG.E desc[UR8][R2.64+0xfa4], R5 ;  /* 0x000fa40502007986 */ /* 0x0007e2000c101908 */
[--C-:B0-----:R-:W-:Y:S01]  /*0ab0*/  FADD R17, R9, R4.reuse ;  /* 0x0000000409117221 */ /* 0x101fe20000000000 */
[--C-:B------:R-:W-:Y:S01]  /*0ac0*/  FADD R29, R29, R4.reuse ;  /* 0x000000041d1d7221 */ /* 0x100fe20000000000 */
[----:B------:R-:W-:Y:S01]  /*0ad0*/  FADD R53, R53, R4 ;  /* 0x0000000435357221 */ /* 0x000fe20000000000 */
[----:B------:R0:W-:Y:S01]  /*0ae0*/  STG.E desc[UR8][R2.64+0x2ee4], R13 ;  /* 0x002ee40d02007986 */ /* 0x0001e2000c101908 */
[----:B--2---:R-:W-:Y:S01]  /*0af0*/  FADD R25, R52, R16 ;  /* 0x0000001034197221 */ /* 0x004fe20000000000 */
[--C-:B-----5:R-:W-:Y:S01]  /*0b00*/  FADD R43, R43, R0.reuse ;  /* 0x000000002b2b7221 */ /* 0x120fe20000000000 */
[----:B------:R-:W-:Y:S01]  /*0b10*/  FADD R27, R27, R0 ;  /* 0x000000001b1b7221 */ /* 0x000fe20000000000 */
[----:B------:R2:W-:Y:S01]  /*0b20*/  STG.E desc[UR8][R2.64+0xfa8], R11 ;  /* 0x000fa80b02007986 */ /* 0x0005e2000c101908 */
[----:B-1----:R-:W-:Y:S01]  /*0b30*/  FADD R21, R8, R4 ;  /* 0x0000000408157221 */ /* 0x002fe20000000000 */
[--C-:B------:R-:W-:Y:S01]  /*0b40*/  FADD R9, R26, R0.reuse ;  /* 0x000000001a097221 */ /* 0x100fe20000000000 */
[--C-:B------:R-:W-:Y:S01]  /*0b50*/  FADD R7, R7, R0.reuse ;  /* 0x0000000007077221 */ /* 0x100fe20000000000 */
[----:B------:R1:W-:Y:S01]  /*0b60*/  STG.E desc[UR8][R2.64+0x2ee8], R15 ;  /* 0x002ee80f02007986 */ /* 0x0003e2000c101908 */
[--C-:B---3--:R-:W-:Y:S01]  /*0b70*/  FADD R5, R42, R0.reuse ;  /* 0x000000002a057221 */ /* 0x108fe20000000000 */
[----:B------:R-:W-:Y:S01]  /*0b80*/  FADD R55, R55, R0 ;  /* 0x0000000037377221 */ /* 0x000fe20000000000 */
[----:B0-----:R-:W-:Y:S01]  /*0b90*/  FADD R13, R54, R4 ;  /* 0x00000004360d7221 */ /* 0x001fe20000000000 */
[----:B------:R-:W-:Y:S01]  /*0ba0*/  STG.E desc[UR8][R2.64], R49 ;  /* 0x0000003102007986 */ /* 0x000fe2000c101908 */
[----:B--2---:R-:W-:-:S03]  /*0bb0*/  FADD R11, R6, R0 ;  /* 0x00000000060b7221 */ /* 0x004fc60000000000 */
[----:B------:R-:W-:Y:S01]  /*0bc0*/  STG.E desc[UR8][R2.64+0x1f40], R41 ;  /* 0x001f402902007986 */ /* 0x000fe2000c101908 */
[----:B-1----:R-:W-:-:S03]  /*0bd0*/  FADD R15, R56, R0 ;  /* 0x00000000380f7221 */ /* 0x002fc60000000000 */
[----:B------:R-:W-:Y:S04]  /*0be0*/  STG.E desc[UR8][R2.64+0x5dc0], R33 ;  /* 0x005dc02102007986 */ /* 0x000fe8000c101908 */
        /* <DEDUP_REMOVED lines=20> */
[----:B------:R-:W-:Y:S01]  /*0d30*/  STG.E desc[UR8][R2.64+0x6d6c], R15 ;  /* 0x006d6c0f02007986 */ /* 0x000fe2000c101908 */
[----:B------:R-:W-:Y:S05]  /*0d40*/  EXIT ;  /* 0x000000000000794d */ /* 0x000fea0003800000 */
.L_x_1:
[----:B------:R-:W-:-:S00]  /*0d50*/  BRA `(.L_x_1) ;  /* 0xfffffffc00fc7947 */ /* 0x000fc0000383ffff */
[----:B------:R-:W-:-:S00]  /*0d60*/  NOP ;  /* 0x0000000000007918 */ /* 0x000fc00000000000 */
        /* <DEDUP_REMOVED lines=9> */
.L_x_2:


//--------------------- .nv.shared.my_kernel_kernel0 --------------------------
	.section	.nv.shared.my_kernel_kernel0,"aw",@nobits
	.sectionflags	@""
	.align	4
.nv.shared.my_kernel_kernel0:
	.zero		5088


//--------------------- .nv.shared.reserved.0     --------------------------
	.section	.nv.shared.reserved.0,"aw",@nobits
	.weak		__nv_reservedSMEM_offset_0_alias
	.size		__nv_reservedSMEM_offset_0_alias, 0, 64
	.other		__nv_reservedSMEM_offset_0_alias,@"STO_CUDA_RESERVED_SHARED STV_DEFAULT"
__nv_reservedSMEM_offset_0_alias:
	.zero		0
	.zero		64


//--------------------- .nv.constant0.my_kernel_kernel0 --------------------------
	.section	.nv.constant0.my_kernel_kernel0,"a",@progbits
	.sectionflags	@""
	.align	4
.nv.constant0.my_kernel_kernel0:
	.zero		928


//--------------------- SYMBOLS --------------------------

	.type		.nv.reservedSmem.offset0,@object
	.size		.nv.reservedSmem.offset0,0x4
	.type		.nv.reservedSmem.cap,@object
	.size		.nv.reservedSmem.cap,0x4
